//
// Generated by NVIDIA NVVM Compiler
//
// Compiler Build ID: CL-36424714
// Cuda compilation tools, release 13.0, V13.0.88
// Based on NVVM 20.0.0
//

.version 9.0
.target sm_100
.address_size 64

	// .globl	_Z26rms_norm_vector_kernel_sumPfS_i
.extern .shared .align 16 .b8 shared_mem[];

.visible .entry _Z26rms_norm_vector_kernel_sumPfS_i(
	.param .u64 .ptr .align 1 _Z26rms_norm_vector_kernel_sumPfS_i_param_0,
	.param .u64 .ptr .align 1 _Z26rms_norm_vector_kernel_sumPfS_i_param_1,
	.param .u32 _Z26rms_norm_vector_kernel_sumPfS_i_param_2
)
{
	.reg .pred 	%p<11>;
	.reg .b32 	%r<39>;
	.reg .b32 	%f<29>;
	.reg .b64 	%rd<15>;

	ld.param.u64 	%rd3, [_Z26rms_norm_vector_kernel_sumPfS_i_param_0];
	ld.param.u64 	%rd2, [_Z26rms_norm_vector_kernel_sumPfS_i_param_1];
	ld.param.u32 	%r18, [_Z26rms_norm_vector_kernel_sumPfS_i_param_2];
	cvta.to.global.u64 	%rd1, %rd3;
	mov.u32 	%r1, %tid.x;
	mov.u32 	%r2, %ctaid.x;
	mov.u32 	%r38, %ntid.x;
	mov.u32 	%r19, %nctaid.x;
	mul.lo.s32 	%r4, %r38, %r19;
	mad.lo.s32 	%r36, %r2, %r38, %r1;
	setp.ge.s32 	%p1, %r36, %r18;
	mov.f32 	%f28, 0f00000000;
	@%p1 bra 	$L__BB0_7;
	add.s32 	%r20, %r36, %r4;
	max.s32 	%r21, %r18, %r20;
	setp.lt.s32 	%p2, %r20, %r18;
	selp.u32 	%r22, 1, 0, %p2;
	add.s32 	%r23, %r20, %r22;
	sub.s32 	%r24, %r21, %r23;
	div.u32 	%r25, %r24, %r4;
	add.s32 	%r6, %r25, %r22;
	and.b32  	%r26, %r6, 3;
	setp.eq.s32 	%p3, %r26, 3;
	mov.f32 	%f28, 0f00000000;
	@%p3 bra 	$L__BB0_4;
	add.s32 	%r27, %r6, 1;
	and.b32  	%r28, %r27, 3;
	neg.s32 	%r34, %r28;
	mov.f32 	%f28, 0f00000000;
$L__BB0_3:
	.pragma "nounroll";
	mul.wide.s32 	%rd4, %r36, 4;
	add.s64 	%rd5, %rd1, %rd4;
	ld.global.f32 	%f12, [%rd5];
	fma.rn.f32 	%f28, %f12, %f12, %f28;
	add.s32 	%r36, %r36, %r4;
	add.s32 	%r34, %r34, 1;
	setp.ne.s32 	%p4, %r34, 0;
	@%p4 bra 	$L__BB0_3;
$L__BB0_4:
	setp.lt.u32 	%p5, %r6, 3;
	@%p5 bra 	$L__BB0_7;
	mul.wide.s32 	%rd8, %r4, 4;
	shl.b32 	%r29, %r4, 2;
$L__BB0_6:
	mul.wide.s32 	%rd6, %r36, 4;
	add.s64 	%rd7, %rd1, %rd6;
	ld.global.f32 	%f13, [%rd7];
	fma.rn.f32 	%f14, %f13, %f13, %f28;
	add.s64 	%rd9, %rd7, %rd8;
	ld.global.f32 	%f15, [%rd9];
	fma.rn.f32 	%f16, %f15, %f15, %f14;
	add.s64 	%rd10, %rd9, %rd8;
	ld.global.f32 	%f17, [%rd10];
	fma.rn.f32 	%f18, %f17, %f17, %f16;
	add.s64 	%rd11, %rd10, %rd8;
	ld.global.f32 	%f19, [%rd11];
	fma.rn.f32 	%f28, %f19, %f19, %f18;
	add.s32 	%r36, %r29, %r36;
	setp.lt.s32 	%p6, %r36, %r18;
	@%p6 bra 	$L__BB0_6;
$L__BB0_7:
	shl.b32 	%r30, %r1, 2;
	mov.u32 	%r31, shared_mem;
	add.s32 	%r15, %r31, %r30;
	st.shared.f32 	[%r15], %f28;
	bar.sync 	0;
	setp.lt.u32 	%p7, %r38, 2;
	@%p7 bra 	$L__BB0_11;
$L__BB0_8:
	shr.u32 	%r17, %r38, 1;
	setp.ge.u32 	%p8, %r1, %r17;
	@%p8 bra 	$L__BB0_10;
	shl.b32 	%r32, %r17, 2;
	add.s32 	%r33, %r15, %r32;
	ld.shared.f32 	%f20, [%r33];
	ld.shared.f32 	%f21, [%r15];
	add.f32 	%f22, %f20, %f21;
	st.shared.f32 	[%r15], %f22;
$L__BB0_10:
	bar.sync 	0;
	setp.gt.u32 	%p9, %r38, 3;
	mov.u32 	%r38, %r17;
	@%p9 bra 	$L__BB0_8;
$L__BB0_11:
	setp.ne.s32 	%p10, %r1, 0;
	@%p10 bra 	$L__BB0_13;
	ld.shared.f32 	%f23, [shared_mem];
	cvta.to.global.u64 	%rd12, %rd2;
	mul.wide.u32 	%rd13, %r2, 4;
	add.s64 	%rd14, %rd12, %rd13;
	st.global.f32 	[%rd14], %f23;
$L__BB0_13:
	ret;

}
	// .globl	_Z32rms_norm_vector_kernel_normalizePfS_S_fi
.visible .entry _Z32rms_norm_vector_kernel_normalizePfS_S_fi(
	.param .u64 .ptr .align 1 _Z32rms_norm_vector_kernel_normalizePfS_S_fi_param_0,
	.param .u64 .ptr .align 1 _Z32rms_norm_vector_kernel_normalizePfS_S_fi_param_1,
	.param .u64 .ptr .align 1 _Z32rms_norm_vector_kernel_normalizePfS_S_fi_param_2,
	.param .f32 _Z32rms_norm_vector_kernel_normalizePfS_S_fi_param_3,
	.param .u32 _Z32rms_norm_vector_kernel_normalizePfS_S_fi_param_4
)
{
	.reg .pred 	%p<7>;
	.reg .b32 	%r<31>;
	.reg .b32 	%f<22>;
	.reg .b64 	%rd<25>;

	ld.param.u64 	%rd4, [_Z32rms_norm_vector_kernel_normalizePfS_S_fi_param_0];
	ld.param.u64 	%rd5, [_Z32rms_norm_vector_kernel_normalizePfS_S_fi_param_1];
	ld.param.u64 	%rd6, [_Z32rms_norm_vector_kernel_normalizePfS_S_fi_param_2];
	ld.param.f32 	%f1, [_Z32rms_norm_vector_kernel_normalizePfS_S_fi_param_3];
	ld.param.u32 	%r12, [_Z32rms_norm_vector_kernel_normalizePfS_S_fi_param_4];
	cvta.to.global.u64 	%rd1, %rd6;
	cvta.to.global.u64 	%rd2, %rd5;
	cvta.to.global.u64 	%rd3, %rd4;
	mov.u32 	%r13, %ctaid.x;
	mov.u32 	%r14, %ntid.x;
	mov.u32 	%r15, %tid.x;
	mad.lo.s32 	%r29, %r13, %r14, %r15;
	mov.u32 	%r16, %nctaid.x;
	mul.lo.s32 	%r2, %r14, %r16;
	setp.ge.s32 	%p1, %r29, %r12;
	@%p1 bra 	$L__BB1_7;
	add.s32 	%r17, %r29, %r2;
	max.s32 	%r18, %r12, %r17;
	setp.lt.s32 	%p2, %r17, %r12;
	selp.u32 	%r19, 1, 0, %p2;
	add.s32 	%r20, %r17, %r19;
	sub.s32 	%r21, %r18, %r20;
	div.u32 	%r22, %r21, %r2;
	add.s32 	%r3, %r22, %r19;
	and.b32  	%r23, %r3, 3;
	setp.eq.s32 	%p3, %r23, 3;
	@%p3 bra 	$L__BB1_4;
	add.s32 	%r24, %r3, 1;
	and.b32  	%r25, %r24, 3;
	neg.s32 	%r27, %r25;
$L__BB1_3:
	.pragma "nounroll";
	mul.wide.s32 	%rd7, %r29, 4;
	add.s64 	%rd8, %rd1, %rd7;
	add.s64 	%rd9, %rd2, %rd7;
	add.s64 	%rd10, %rd3, %rd7;
	ld.global.f32 	%f2, [%rd10];
	mul.f32 	%f3, %f1, %f2;
	ld.global.f32 	%f4, [%rd9];
	mul.f32 	%f5, %f3, %f4;
	st.global.f32 	[%rd8], %f5;
	add.s32 	%r29, %r29, %r2;
	add.s32 	%r27, %r27, 1;
	setp.ne.s32 	%p4, %r27, 0;
	@%p4 bra 	$L__BB1_3;
$L__BB1_4:
	setp.lt.u32 	%p5, %r3, 3;
	@%p5 bra 	$L__BB1_7;
	mul.wide.s32 	%rd15, %r2, 4;
	shl.b32 	%r26, %r2, 2;
$L__BB1_6:
	mul.wide.s32 	%rd11, %r29, 4;
	add.s64 	%rd12, %rd3, %rd11;
	ld.global.f32 	%f6, [%rd12];
	mul.f32 	%f7, %f1, %f6;
	add.s64 	%rd13, %rd2, %rd11;
	ld.global.f32 	%f8, [%rd13];
	mul.f32 	%f9, %f7, %f8;
	add.s64 	%rd14, %rd1, %rd11;
	st.global.f32 	[%rd14], %f9;
	add.s64 	%rd16, %rd12, %rd15;
	ld.global.f32 	%f10, [%rd16];
	mul.f32 	%f11, %f1, %f10;
	add.s64 	%rd17, %rd13, %rd15;
	ld.global.f32 	%f12, [%rd17];
	mul.f32 	%f13, %f11, %f12;
	add.s64 	%rd18, %rd14, %rd15;
	st.global.f32 	[%rd18], %f13;
	add.s64 	%rd19, %rd16, %rd15;
	ld.global.f32 	%f14, [%rd19];
	mul.f32 	%f15, %f1, %f14;
	add.s64 	%rd20, %rd17, %rd15;
	ld.global.f32 	%f16, [%rd20];
	mul.f32 	%f17, %f15, %f16;
	add.s64 	%rd21, %rd18, %rd15;
	st.global.f32 	[%rd21], %f17;
	add.s64 	%rd22, %rd19, %rd15;
	ld.global.f32 	%f18, [%rd22];
	mul.f32 	%f19, %f1, %f18;
	add.s64 	%rd23, %rd20, %rd15;
	ld.global.f32 	%f20, [%rd23];
	mul.f32 	%f21, %f19, %f20;
	add.s64 	%rd24, %rd21, %rd15;
	st.global.f32 	[%rd24], %f21;
	add.s32 	%r29, %r26, %r29;
	setp.lt.s32 	%p6, %r29, %r12;
	@%p6 bra 	$L__BB1_6;
$L__BB1_7:
	ret;

}


// ===== COMPILED SASS (sm_100) =====

	.target	sm_100

	.elftype	@"ET_EXEC"


//--------------------- .note.nv.tkinfo           --------------------------
	.section	.note.nv.tkinfo,"",@"SHT_NOTE"
	.sectionflags	@"SHF_NOTE_NV_TKINFO"
	.tkinfo
        /*0018*/ 	.word	0x00000002
        /*0030*/ 	.string	""
        /*0030*/ 	.string	"ptxas"
        /*0030*/ 	.string	"Cuda compilation tools, release 13.0, V13.0.88"
        /*0030*/ 	.string	"Build cuda_13.0.r13.0/compiler.36424714_0"
        /*0030*/ 	.string	"-arch sm_100 -m 64 "



//--------------------- .note.nv.cuinfo           --------------------------
	.section	.note.nv.cuinfo,"",@"SHT_NOTE"
	.sectionflags	@"SHF_NOTE_NV_CUINFO"
        /*0018*/ 	.short	0x0002
        /*001a*/ 	.short	0x0064
        /*001c*/ 	.short	0x0082
	.zero		2


//--------------------- .nv.info                  --------------------------
	.section	.nv.info,"",@"SHT_CUDA_INFO"
	.align	4


	//----- nvinfo : EIATTR_REGCOUNT
	.align		4
        /*0000*/ 	.byte	0x04, 0x2f
        /*0002*/ 	.short	(.L_1 - .L_0)
	.align		4
.L_0:
        /*0004*/ 	.word	index@(_Z26rms_norm_vector_kernel_sumPfS_i)
        /*0008*/ 	.word	0x00000012


	//----- nvinfo : EIATTR_FRAME_SIZE
	.align		4
.L_1:
        /*000c*/ 	.byte	0x04, 0x11
        /*000e*/ 	.short	(.L_3 - .L_2)
	.align		4
.L_2:
        /*0010*/ 	.word	index@(_Z26rms_norm_vector_kernel_sumPfS_i)
        /*0014*/ 	.word	0x00000000


	//----- nvinfo : EIATTR_REGCOUNT
	.align		4
.L_3:
        /*0018*/ 	.byte	0x04, 0x2f
        /*001a*/ 	.short	(.L_5 - .L_4)
	.align		4
.L_4:
        /*001c*/ 	.word	index@(_Z32rms_norm_vector_kernel_normalizePfS_S_fi)
        /*0020*/ 	.word	0x00000018


	//----- nvinfo : EIATTR_FRAME_SIZE
	.align		4
.L_5:
        /*0024*/ 	.byte	0x04, 0x11
        /*0026*/ 	.short	(.L_7 - .L_6)
	.align		4
.L_6:
        /*0028*/ 	.word	index@(_Z32rms_norm_vector_kernel_normalizePfS_S_fi)
        /*002c*/ 	.word	0x00000000


	//----- nvinfo : EIATTR_MIN_STACK_SIZE
	.align		4
.L_7:
        /*0030*/ 	.byte	0x04, 0x12
        /*0032*/ 	.short	(.L_9 - .L_8)
	.align		4
.L_8:
        /*0034*/ 	.word	index@(_Z32rms_norm_vector_kernel_normalizePfS_S_fi)
        /*0038*/ 	.word	0x00000000


	//----- nvinfo : EIATTR_MIN_STACK_SIZE
	.align		4
.L_9:
        /*003c*/ 	.byte	0x04, 0x12
        /*003e*/ 	.short	(.L_11 - .L_10)
	.align		4
.L_10:
        /*0040*/ 	.word	index@(_Z26rms_norm_vector_kernel_sumPfS_i)
        /*0044*/ 	.word	0x00000000
.L_11:


//--------------------- .nv.compat                --------------------------
	.section	.nv.compat,"",@"SHT_CUDA_COMPAT_INFO"
	.align	4
        /*0000*/ 	.byte	0x02, 0x09, 0x00, 0x00, 0x02, 0x02, 0x01, 0x00, 0x02, 0x05, 0x05, 0x00, 0x03, 0x07, 0x01, 0x01
        /*0010*/ 	.byte	0x02, 0x03, 0x00, 0x00, 0x02, 0x06, 0x01, 0x00, 0x04, 0x0b, 0x08, 0x00, 0x09, 0x00, 0x00, 0x00
        /*0020*/ 	.byte	0x00, 0x00, 0x00, 0x00


//--------------------- .nv.info._Z32rms_norm_vector_kernel_normalizePfS_S_fi --------------------------
	.section	.nv.info._Z32rms_norm_vector_kernel_normalizePfS_S_fi,"",@"SHT_CUDA_INFO"
	.sectionflags	@""
	.align	4


	//----- nvinfo : EIATTR_CUDA_API_VERSION
	.align		4
        /*0000*/ 	.byte	0x04, 0x37
        /*0002*/ 	.short	(.L_13 - .L_12)
.L_12:
        /*0004*/ 	.word	0x00000082


	//----- nvinfo : EIATTR_KPARAM_INFO
	.align		4
.L_13:
        /*0008*/ 	.byte	0x04, 0x17
        /*000a*/ 	.short	(.L_15 - .L_14)
.L_14:
        /*000c*/ 	.word	0x00000000
        /*0010*/ 	.short	0x0004
        /*0012*/ 	.short	0x001c
        /*0014*/ 	.byte	0x00, 0xf0, 0x11, 0x00


	//----- nvinfo : EIATTR_KPARAM_INFO
	.align		4
.L_15:
        /*0018*/ 	.byte	0x04, 0x17
        /*001a*/ 	.short	(.L_17 - .L_16)
.L_16:
        /*001c*/ 	.word	0x00000000
        /*0020*/ 	.short	0x0003
        /*0022*/ 	.short	0x0018
        /*0024*/ 	.byte	0x00, 0xf0, 0x11, 0x00


	//----- nvinfo : EIATTR_KPARAM_INFO
	.align		4
.L_17:
        /*0028*/ 	.byte	0x04, 0x17
        /*002a*/ 	.short	(.L_19 - .L_18)
.L_18:
        /*002c*/ 	.word	0x00000000
        /*0030*/ 	.short	0x0002
        /*0032*/ 	.short	0x0010
        /*0034*/ 	.byte	0x00, 0xf5, 0x21, 0x00


	//----- nvinfo : EIATTR_KPARAM_INFO
	.align		4
.L_19:
        /*0038*/ 	.byte	0x04, 0x17
        /*003a*/ 	.short	(.L_21 - .L_20)
.L_20:
        /*003c*/ 	.word	0x00000000
        /*0040*/ 	.short	0x0001
        /*0042*/ 	.short	0x0008
        /*0044*/ 	.byte	0x00, 0xf5, 0x21, 0x00


	//----- nvinfo : EIATTR_KPARAM_INFO
	.align		4
.L_21:
        /*0048*/ 	.byte	0x04, 0x17
        /*004a*/ 	.short	(.L_23 - .L_22)
.L_22:
        /*004c*/ 	.word	0x00000000
        /*0050*/ 	.short	0x0000
        /*0052*/ 	.short	0x0000
        /*0054*/ 	.byte	0x00, 0xf5, 0x21, 0x00


	//----- nvinfo : EIATTR_SPARSE_MMA_MASK
	.align		4
.L_23:
        /*0058*/ 	.byte	0x03, 0x50
        /*005a*/ 	.short	0x0000


	//----- nvinfo : EIATTR_MAXREG_COUNT
	.align		4
        /*005c*/ 	.byte	0x03, 0x1b
        /*005e*/ 	.short	0x00ff


	//----- nvinfo : EIATTR_MERCURY_ISA_VERSION
	.align		4
        /*0060*/ 	.byte	0x03, 0x5f
        /*0062*/ 	.short	0x0101


	//----- nvinfo : EIATTR_VRC_CTA_INIT_COUNT
	.align		4
        /*0064*/ 	.byte	0x02, 0x4a
	.zero		1
	.zero		1


	//----- nvinfo : EIATTR_EXIT_INSTR_OFFSETS
	.align		4
        /*0068*/ 	.byte	0x04, 0x1c
        /*006a*/ 	.short	(.L_25 - .L_24)


	//   ....[0]....
.L_24:
        /*006c*/ 	.word	0x00000090


	//   ....[1]....
        /*0070*/ 	.word	0x000003d0


	//   ....[2]....
        /*0074*/ 	.word	0x00000640


	//----- nvinfo : EIATTR_CRS_STACK_SIZE
	.align		4
.L_25:
        /*0078*/ 	.byte	0x04, 0x1e
        /*007a*/ 	.short	(.L_27 - .L_26)
.L_26:
        /*007c*/ 	.word	0x00000000


	//----- nvinfo : EIATTR_CBANK_PARAM_SIZE
	.align		4
.L_27:
        /*0080*/ 	.byte	0x03, 0x19
        /*0082*/ 	.short	0x0020


	//----- nvinfo : EIATTR_PARAM_CBANK
	.align		4
        /*0084*/ 	.byte	0x04, 0x0a
        /*0086*/ 	.short	(.L_29 - .L_28)
	.align		4
.L_28:
        /*0088*/ 	.word	index@(.nv.constant0._Z32rms_norm_vector_kernel_normalizePfS_S_fi)
        /*008c*/ 	.short	0x0380
        /*008e*/ 	.short	0x0020


	//----- nvinfo : EIATTR_SW_WAR
	.align		4
.L_29:
        /*0090*/ 	.byte	0x04, 0x36
        /*0092*/ 	.short	(.L_31 - .L_30)
.L_30:
        /*0094*/ 	.word	0x00000008
.L_31:


//--------------------- .nv.info._Z26rms_norm_vector_kernel_sumPfS_i --------------------------
	.section	.nv.info._Z26rms_norm_vector_kernel_sumPfS_i,"",@"SHT_CUDA_INFO"
	.sectionflags	@""
	.align	4


	//----- nvinfo : EIATTR_CUDA_API_VERSION
	.align		4
        /*0000*/ 	.byte	0x04, 0x37
        /*0002*/ 	.short	(.L_33 - .L_32)
.L_32:
        /*0004*/ 	.word	0x00000082


	//----- nvinfo : EIATTR_KPARAM_INFO
	.align		4
.L_33:
        /*0008*/ 	.byte	0x04, 0x17
        /*000a*/ 	.short	(.L_35 - .L_34)
.L_34:
        /*000c*/ 	.word	0x00000000
        /*0010*/ 	.short	0x0002
        /*0012*/ 	.short	0x0010
        /*0014*/ 	.byte	0x00, 0xf0, 0x11, 0x00


	//----- nvinfo : EIATTR_KPARAM_INFO
	.align		4
.L_35:
        /*0018*/ 	.byte	0x04, 0x17
        /*001a*/ 	.short	(.L_37 - .L_36)
.L_36:
        /*001c*/ 	.word	0x00000000
        /*0020*/ 	.short	0x0001
        /*0022*/ 	.short	0x0008
        /*0024*/ 	.byte	0x00, 0xf5, 0x21, 0x00


	//----- nvinfo : EIATTR_KPARAM_INFO
	.align		4
.L_37:
        /*0028*/ 	.byte	0x04, 0x17
        /*002a*/ 	.short	(.L_39 - .L_38)
.L_38:
        /*002c*/ 	.word	0x00000000
        /*0030*/ 	.short	0x0000
        /*0032*/ 	.short	0x0000
        /*0034*/ 	.byte	0x00, 0xf5, 0x21, 0x00


	//----- nvinfo : EIATTR_SPARSE_MMA_MASK
	.align		4
.L_39:
        /*0038*/ 	.byte	0x03, 0x50
        /*003a*/ 	.short	0x0000


	//----- nvinfo : EIATTR_MAXREG_COUNT
	.align		4
        /*003c*/ 	.byte	0x03, 0x1b
        /*003e*/ 	.short	0x00ff


	//----- nvinfo : EIATTR_NUM_BARRIERS
	.align		4
        /*0040*/ 	.byte	0x02, 0x4c
        /*0042*/ 	.byte	0x01
	.zero		1


	//----- nvinfo : EIATTR_MERCURY_ISA_VERSION
	.align		4
        /*0044*/ 	.byte	0x03, 0x5f
        /*0046*/ 	.short	0x0101


	//----- nvinfo : EIATTR_VRC_CTA_INIT_COUNT
	.align		4
        /*0048*/ 	.byte	0x02, 0x4a
	.zero		1
	.zero		1


	//----- nvinfo : EIATTR_EXIT_INSTR_OFFSETS
	.align		4
        /*004c*/ 	.byte	0x04, 0x1c
        /*004e*/ 	.short	(.L_41 - .L_40)


	//   ....[0]....
.L_40:
        /*0050*/ 	.word	0x000005f0


	//   ....[1]....
        /*0054*/ 	.word	0x00000670


	//----- nvinfo : EIATTR_CRS_STACK_SIZE
	.align		4
.L_41:
        /*0058*/ 	.byte	0x04, 0x1e
        /*005a*/ 	.short	(.L_43 - .L_42)
.L_42:
        /*005c*/ 	.word	0x00000000


	//----- nvinfo : EIATTR_CBANK_PARAM_SIZE
	.align		4
.L_43:
        /*0060*/ 	.byte	0x03, 0x19
        /*0062*/ 	.short	0x0014


	//----- nvinfo : EIATTR_PARAM_CBANK
	.align		4
        /*0064*/ 	.byte	0x04, 0x0a
        /*0066*/ 	.short	(.L_45 - .L_44)
	.align		4
.L_44:
        /*0068*/ 	.word	index@(.nv.constant0._Z26rms_norm_vector_kernel_sumPfS_i)
        /*006c*/ 	.short	0x0380
        /*006e*/ 	.short	0x0014


	//----- nvinfo : EIATTR_SW_WAR
	.align		4
.L_45:
        /*0070*/ 	.byte	0x04, 0x36
        /*0072*/ 	.short	(.L_47 - .L_46)
.L_46:
        /*0074*/ 	.word	0x00000008
.L_47:


//--------------------- .nv.callgraph             --------------------------
	.section	.nv.callgraph,"",@"SHT_CUDA_CALLGRAPH"
	.align	4
	.sectionentsize	8
	.align		4
        /*0000*/ 	.word	0x00000000
	.align		4
        /*0004*/ 	.word	0xffffffff
	.align		4
        /*0008*/ 	.word	0x00000000
	.align		4
        /*000c*/ 	.word	0xfffffffe
	.align		4
        /*0010*/ 	.word	0x00000000
	.align		4
        /*0014*/ 	.word	0xfffffffd
	.align		4
        /*0018*/ 	.word	0x00000000
	.align		4
        /*001c*/ 	.word	0xfffffffc


//--------------------- .text._Z32rms_norm_vector_kernel_normalizePfS_S_fi --------------------------
	.section	.text._Z32rms_norm_vector_kernel_normalizePfS_S_fi,"ax",@progbits
	.align	128
        .global         _Z32rms_norm_vector_kernel_normalizePfS_S_fi
        .type           _Z32rms_norm_vector_kernel_normalizePfS_S_fi,@function
        .size           _Z32rms_norm_vector_kernel_normalizePfS_S_fi,(.L_x_14 - _Z32rms_norm_vector_kernel_normalizePfS_S_fi)
        .other          _Z32rms_norm_vector_kernel_normalizePfS_S_fi,@"STO_CUDA_ENTRY STV_DEFAULT"
_Z32rms_norm_vector_kernel_normalizePfS_S_fi:
.text._Z32rms_norm_vector_kernel_normalizePfS_S_fi:
[----:B------:R-:W-:Y:S01]  /*0000*/  LDC R1, c[0x0][0x37c] ;  /* 0x0000df00ff017b82 */ /* 0x000fe20000000800 */
[----:B------:R-:W0:Y:S07]  /*0010*/  S2R R3, SR_TID.X ;  /* 0x0000000000037919 */ /* 0x000e2e0000002100 */
[----:B------:R-:W0:Y:S01]  /*0020*/  S2UR UR4, SR_CTAID.X ;  /* 0x00000000000479c3 */ /* 0x000e220000002500 */
[----:B------:R-:W1:Y:S07]  /*0030*/  LDCU UR6, c[0x0][0x39c] ;  /* 0x00007380ff0677ac */ /* 0x000e6e0008000800 */
[----:B------:R-:W0:Y:S01]  /*0040*/  LDC R0, c[0x0][0x360] ;  /* 0x0000d800ff007b82 */ /* 0x000e220000000800 */
[----:B------:R-:W2:Y:S01]  /*0050*/  LDCU UR5, c[0x0][0x370] ;  /* 0x00006e00ff0577ac */ /* 0x000ea20008000800 */
[----:B0-----:R-:W-:-:S02]  /*0060*/  IMAD R3, R0, UR4, R3 ;  /* 0x0000000400037c24 */ /* 0x001fc4000f8e0203 */
[----:B--2---:R-:W-:-:S03]  /*0070*/  IMAD R0, R0, UR5, RZ ;  /* 0x0000000500007c24 */ /* 0x004fc6000f8e02ff */
[----:B-1----:R-:W-:-:S13]  /*0080*/  ISETP.GE.AND P0, PT, R3, UR6, PT ;  /* 0x0000000603007c0c */ /* 0x002fda000bf06270 */
[----:B------:R-:W-:Y:S05]  /*0090*/  @P0 EXIT ;  /* 0x000000000000094d */ /* 0x000fea0003800000 */
[----:B------:R-:W0:Y:S01]  /*00a0*/  I2F.U32.RP R8, R0 ;  /* 0x0000000000087306 */ /* 0x000e220000209000 */
[----:B------:R-:W-:Y:S01]  /*00b0*/  IADD3 R2, PT, PT, R0, R3, RZ ;  /* 0x0000000300027210 */ /* 0x000fe20007ffe0ff */
[----:B------:R-:W1:Y:S01]  /*00c0*/  LDCU UR8, c[0x0][0x398] ;  /* 0x00007300ff0877ac */ /* 0x000e620008000800 */
[----:B------:R-:W-:Y:S01]  /*00d0*/  IADD3 R9, PT, PT, RZ, -R0, RZ ;  /* 0x80000000ff097210 */ /* 0x000fe20007ffe0ff */
[----:B------:R-:W-:Y:S01]  /*00e0*/  BSSY.RECONVERGENT B0, `(.L_x_0) ;  /* 0x000002e000007945 */ /* 0x000fe20003800200 */
[C---:B------:R-:W-:Y:S01]  /*00f0*/  ISETP.GE.AND P0, PT, R2.reuse, UR6, PT ;  /* 0x0000000602007c0c */ /* 0x040fe2000bf06270 */
[----:B------:R-:W2:Y:S01]  /*0100*/  LDCU.64 UR4, c[0x0][0x358] ;  /* 0x00006b00ff0477ac */ /* 0x000ea20008000a00 */
[----:B------:R-:W-:Y:S02]  /*0110*/  VIMNMX R7, PT, PT, R2, UR6, !PT ;  /* 0x0000000602077c48 */ /* 0x000fe4000ffe0100 */
[----:B------:R-:W-:Y:S01]  /*0120*/  SEL R6, RZ, 0x1, P0 ;  /* 0x00000001ff067807 */ /* 0x000fe20000000000 */
[----:B------:R-:W3:Y:S01]  /*0130*/  LDCU UR7, c[0x0][0x398] ;  /* 0x00007300ff0777ac */ /* 0x000ee20008000800 */
[----:B------:R-:W-:-:S02]  /*0140*/  ISETP.NE.U32.AND P2, PT, R0, RZ, PT ;  /* 0x000000ff0000720c */ /* 0x000fc40003f45070 */
[----:B------:R-:W-:Y:S01]  /*0150*/  IADD3 R7, PT, PT, R7, -R2, -R6 ;  /* 0x8000000207077210 */ /* 0x000fe20007ffe806 */
[----:B0-----:R-:W0:Y:S02]  /*0160*/  MUFU.RCP R8, R8 ;  /* 0x0000000800087308 */ /* 0x001e240000001000 */
[----:B0-----:R-:W-:-:S06]  /*0170*/  IADD3 R4, PT, PT, R8, 0xffffffe, RZ ;  /* 0x0ffffffe08047810 */ /* 0x001fcc0007ffe0ff */
[----:B------:R0:W4:Y:S02]  /*0180*/  F2I.FTZ.U32.TRUNC.NTZ R5, R4 ;  /* 0x0000000400057305 */ /* 0x000124000021f000 */
[----:B0-----:R-:W-:Y:S02]  /*0190*/  HFMA2 R4, -RZ, RZ, 0, 0 ;  /* 0x00000000ff047431 */ /* 0x001fe400000001ff */
[----:B----4-:R-:W-:-:S04]  /*01a0*/  IMAD R9, R9, R5, RZ ;  /* 0x0000000509097224 */ /* 0x010fc800078e02ff */
[----:B------:R-:W-:-:S06]  /*01b0*/  IMAD.HI.U32 R8, R5, R9, R4 ;  /* 0x0000000905087227 */ /* 0x000fcc00078e0004 */
[----:B------:R-:W-:-:S05]  /*01c0*/  IMAD.HI.U32 R5, R8, R7, RZ ;  /* 0x0000000708057227 */ /* 0x000fca00078e00ff */
[----:B------:R-:W-:-:S05]  /*01d0*/  IADD3 R2, PT, PT, -R5, RZ, RZ ;  /* 0x000000ff05027210 */ /* 0x000fca0007ffe1ff */
[----:B------:R-:W-:-:S05]  /*01e0*/  IMAD R7, R0, R2, R7 ;  /* 0x0000000200077224 */ /* 0x000fca00078e0207 */
[----:B------:R-:W-:-:S13]  /*01f0*/  ISETP.GE.U32.AND P0, PT, R7, R0, PT ;  /* 0x000000000700720c */ /* 0x000fda0003f06070 */
[----:B------:R-:W-:Y:S02]  /*0200*/  @P0 IADD3 R7, PT, PT, -R0, R7, RZ ;  /* 0x0000000700070210 */ /* 0x000fe40007ffe1ff */
[----:B------:R-:W-:Y:S02]  /*0210*/  @P0 IADD3 R5, PT, PT, R5, 0x1, RZ ;  /* 0x0000000105050810 */ /* 0x000fe40007ffe0ff */
[----:B------:R-:W-:-:S13]  /*0220*/  ISETP.GE.U32.AND P1, PT, R7, R0, PT ;  /* 0x000000000700720c */ /* 0x000fda0003f26070 */
[----:B------:R-:W-:Y:S02]  /*0230*/  @P1 IADD3 R5, PT, PT, R5, 0x1, RZ ;  /* 0x0000000105051810 */ /* 0x000fe40007ffe0ff */
[----:B------:R-:W-:-:S04]  /*0240*/  @!P2 LOP3.LUT R5, RZ, R0, RZ, 0x33, !PT ;  /* 0x00000000ff05a212 */ /* 0x000fc800078e33ff */
[----:B------:R-:W-:-:S04]  /*0250*/  IADD3 R2, PT, PT, R6, R5, RZ ;  /* 0x0000000506027210 */ /* 0x000fc80007ffe0ff */
[C---:B------:R-:W-:Y:S02]  /*0260*/  LOP3.LUT R4, R2.reuse, 0x3, RZ, 0xc0, !PT ;  /* 0x0000000302047812 */ /* 0x040fe400078ec0ff */
[----:B------:R-:W-:Y:S02]  /*0270*/  ISETP.GE.U32.AND P1, PT, R2, 0x3, PT ;  /* 0x000000030200780c */ /* 0x000fe40003f26070 */
[----:B------:R-:W-:-:S13]  /*0280*/  ISETP.NE.AND P0, PT, R4, 0x3, PT ;  /* 0x000000030400780c */ /* 0x000fda0003f05270 */
[----:B-123--:R-:W-:Y:S05]  /*0290*/  @!P0 BRA `(.L_x_1) ;  /* 0x0000000000488947 */ /* 0x00efea0003800000 */
[----:B------:R-:W0:Y:S01]  /*02a0*/  LDC.64 R4, c[0x0][0x390] ;  /* 0x0000e400ff047b82 */ /* 0x000e220000000a00 */
[----:B------:R-:W-:-:S04]  /*02b0*/  IADD3 R2, PT, PT, R2, 0x1, RZ ;  /* 0x0000000102027810 */ /* 0x000fc80007ffe0ff */
[----:B------:R-:W-:-:S03]  /*02c0*/  LOP3.LUT R2, R2, 0x3, RZ, 0xc0, !PT ;  /* 0x0000000302027812 */ /* 0x000fc600078ec0ff */
[----:B------:R-:W1:Y:S01]  /*02d0*/  LDC.64 R6, c[0x0][0x380] ;  /* 0x0000e000ff067b82 */ /* 0x000e620000000a00 */
[----:B------:R-:W-:-:S07]  /*02e0*/  IADD3 R2, PT, PT, -R2, RZ, RZ ;  /* 0x000000ff02027210 */ /* 0x000fce0007ffe1ff */
[----:B------:R-:W2:Y:S02]  /*02f0*/  LDC.64 R8, c[0x0][0x388] ;  /* 0x0000e200ff087b82 */ /* 0x000ea40000000a00 */
.L_x_2:
[----:B-1----:R-:W-:-:S04]  /*0300*/  IMAD.WIDE R14, R3, 0x4, R6 ;  /* 0x00000004030e7825 */ /* 0x002fc800078e0206 */
[C---:B--2---:R-:W-:Y:S02]  /*0310*/  IMAD.WIDE R12, R3.reuse, 0x4, R8 ;  /* 0x00000004030c7825 */ /* 0x044fe400078e0208 */
[----:B------:R-:W2:Y:S04]  /*0320*/  LDG.E R14, desc[UR4][R14.64] ;  /* 0x000000040e0e7981 */ /* 0x000ea8000c1e1900 */
[----:B---3--:R-:W3:Y:S01]  /*0330*/  LDG.E R13, desc[UR4][R12.64] ;  /* 0x000000040c0d7981 */ /* 0x008ee2000c1e1900 */
[----:B0-----:R-:W-:Y:S01]  /*0340*/  IMAD.WIDE R10, R3, 0x4, R4 ;  /* 0x00000004030a7825 */ /* 0x001fe200078e0204 */
[----:B------:R-:W-:Y:S02]  /*0350*/  IADD3 R2, PT, PT, R2, 0x1, RZ ;  /* 0x0000000102027810 */ /* 0x000fe40007ffe0ff */
[----:B------:R-:W-:-:S02]  /*0360*/  IADD3 R3, PT, PT, R0, R3, RZ ;  /* 0x0000000300037210 */ /* 0x000fc40007ffe0ff */
[----:B------:R-:W-:Y:S01]  /*0370*/  ISETP.NE.AND P0, PT, R2, RZ, PT ;  /* 0x000000ff0200720c */ /* 0x000fe20003f05270 */
[----:B--2---:R-:W-:-:S04]  /*0380*/  FMUL R16, R14, UR7 ;  /* 0x000000070e107c20 */ /* 0x004fc80008400000 */
[----:B---3--:R-:W-:-:S05]  /*0390*/  FMUL R17, R16, R13 ;  /* 0x0000000d10117220 */ /* 0x008fca0000400000 */
[----:B------:R3:W-:Y:S03]  /*03a0*/  STG.E desc[UR4][R10.64], R17 ;  /* 0x000000110a007986 */ /* 0x0007e6000c101904 */
[----:B------:R-:W-:Y:S05]  /*03b0*/  @P0 BRA `(.L_x_2) ;  /* 0xfffffffc00d00947 */ /* 0x000fea000383ffff */
.L_x_1:
[----:B------:R-:W-:Y:S05]  /*03c0*/  BSYNC.RECONVERGENT B0 ;  /* 0x0000000000007941 */ /* 0x000fea0003800200 */
.L_x_0:
[----:B------:R-:W-:Y:S05]  /*03d0*/  @!P1 EXIT ;  /* 0x000000000000994d */ /* 0x000fea0003800000 */
.L_x_3:
[----:B0-----:R-:W0:Y:S08]  /*03e0*/  LDC.64 R4, c[0x0][0x380] ;  /* 0x0000e000ff047b82 */ /* 0x001e300000000a00 */
[----:B------:R-:W3:Y:S01]  /*03f0*/  LDC.64 R6, c[0x0][0x388] ;  /* 0x0000e200ff067b82 */ /* 0x000ee20000000a00 */
[----:B0-----:R-:W-:-:S07]  /*0400*/  IMAD.WIDE R8, R3, 0x4, R4 ;  /* 0x0000000403087825 */ /* 0x001fce00078e0204 */
[----:B------:R-:W0:Y:S01]  /*0410*/  LDC.64 R4, c[0x0][0x390] ;  /* 0x0000e400ff047b82 */ /* 0x000e220000000a00 */
[----:B------:R-:W2:Y:S01]  /*0420*/  LDG.E R2, desc[UR4][R8.64] ;  /* 0x0000000408027981 */ /* 0x000ea2000c1e1900 */
[----:B---3--:R-:W-:-:S05]  /*0430*/  IMAD.WIDE R10, R3, 0x4, R6 ;  /* 0x00000004030a7825 */ /* 0x008fca00078e0206 */
[----:B------:R-:W3:Y:S01]  /*0440*/  LDG.E R7, desc[UR4][R10.64] ;  /* 0x000000040a077981 */ /* 0x000ee2000c1e1900 */
[----:B0-----:R-:W-:-:S04]  /*0450*/  IMAD.WIDE R14, R3, 0x4, R4 ;  /* 0x00000004030e7825 */ /* 0x001fc800078e0204 */
[----:B------:R-:W-:-:S04]  /*0460*/  IMAD.WIDE R4, R0, 0x4, R8 ;  /* 0x0000000400047825 */ /* 0x000fc800078e0208 */
[----:B--2---:R-:W-:-:S04]  /*0470*/  FMUL R2, R2, UR8 ;  /* 0x0000000802027c20 */ /* 0x004fc80008400000 */
[----:B---3--:R-:W-:Y:S01]  /*0480*/  FMUL R17, R2, R7 ;  /* 0x0000000702117220 */ /* 0x008fe20000400000 */
[----:B------:R-:W-:-:S04]  /*0490*/  IMAD.WIDE R6, R0, 0x4, R10 ;  /* 0x0000000400067825 */ /* 0x000fc800078e020a */
[----:B------:R0:W-:Y:S04]  /*04a0*/  STG.E desc[UR4][R14.64], R17 ;  /* 0x000000110e007986 */ /* 0x0001e8000c101904 */
[----:B------:R-:W2:Y:S04]  /*04b0*/  LDG.E R2, desc[UR4][R4.64] ;  /* 0x0000000404027981 */ /* 0x000ea8000c1e1900 */
[----:B------:R-:W3:Y:S01]  /*04c0*/  LDG.E R13, desc[UR4][R6.64] ;  /* 0x00000004060d7981 */ /* 0x000ee2000c1e1900 */
[----:B------:R-:W-:-:S04]  /*04d0*/  IMAD.WIDE R8, R0, 0x4, R14 ;  /* 0x0000000400087825 */ /* 0x000fc800078e020e */
        /* <DEDUP_REMOVED lines=9> */
[----:B0-----:R-:W-:-:S04]  /*0570*/  IMAD.WIDE R14, R0, 0x4, R12 ;  /* 0x00000004000e7825 */ /* 0x001fc800078e020c */
[----:B--2---:R-:W-:-:S04]  /*0580*/  FMUL R2, R2, UR8 ;  /* 0x0000000802027c20 */ /* 0x004fc80008400000 */
[----:B---3--:R-:W-:-:S05]  /*0590*/  FMUL R21, R2, R21 ;  /* 0x0000001502157220 */ /* 0x008fca0000400000 */
[----:B------:R0:W-:Y:S04]  /*05a0*/  STG.E desc[UR4][R4.64], R21 ;  /* 0x0000001504007986 */ /* 0x0001e8000c101904 */
[----:B------:R-:W2:Y:S04]  /*05b0*/  LDG.E R6, desc[UR4][R6.64] ;  /* 0x0000000406067981 */ /* 0x000ea8000c1e1900 */
[----:B------:R-:W3:Y:S01]  /*05c0*/  LDG.E R15, desc[UR4][R14.64] ;  /* 0x000000040e0f7981 */ /* 0x000ee2000c1e1900 */
[C---:B-1----:R-:W-:Y:S01]  /*05d0*/  IMAD.WIDE R8, R0.reuse, 0x4, R4 ;  /* 0x0000000400087825 */ /* 0x042fe200078e0204 */
[----:B------:R-:W-:-:S04]  /*05e0*/  LEA R3, R0, R3, 0x2 ;  /* 0x0000000300037211 */ /* 0x000fc800078e10ff */
[----:B------:R-:W-:Y:S01]  /*05f0*/  ISETP.GE.AND P0, PT, R3, UR6, PT ;  /* 0x0000000603007c0c */ /* 0x000fe2000bf06270 */
[----:B--2---:R-:W-:-:S04]  /*0600*/  FMUL R2, R6, UR8 ;  /* 0x0000000806027c20 */ /* 0x004fc80008400000 */
[----:B---3--:R-:W-:-:S05]  /*0610*/  FMUL R11, R2, R15 ;  /* 0x0000000f020b7220 */ /* 0x008fca0000400000 */
[----:B------:R0:W-:Y:S03]  /*0620*/  STG.E desc[UR4][R8.64], R11 ;  /* 0x0000000b08007986 */ /* 0x0001e6000c101904 */
[----:B------:R-:W-:Y:S05]  /*0630*/  @!P0 BRA `(.L_x_3) ;  /* 0xfffffffc00688947 */ /* 0x000fea000383ffff */
[----:B------:R-:W-:Y:S05]  /*0640*/  EXIT ;  /* 0x000000000000794d */ /* 0x000fea0003800000 */
.L_x_4:
[----:B------:R-:W-:-:S00]  /*0650*/  BRA `(.L_x_4) ;  /* 0xfffffffc00fc7947 */ /* 0x000fc0000383ffff */
[----:B------:R-:W-:-:S00]  /*0660*/  NOP ;  /* 0x0000000000007918 */ /* 0x000fc00000000000 */
        /* <DEDUP_REMOVED lines=9> */
.L_x_14:


//--------------------- .text._Z26rms_norm_vector_kernel_sumPfS_i --------------------------
	.section	.text._Z26rms_norm_vector_kernel_sumPfS_i,"ax",@progbits
	.align	128
        .global         _Z26rms_norm_vector_kernel_sumPfS_i
        .type           _Z26rms_norm_vector_kernel_sumPfS_i,@function
        .size           _Z26rms_norm_vector_kernel_sumPfS_i,(.L_x_15 - _Z26rms_norm_vector_kernel_sumPfS_i)
        .other          _Z26rms_norm_vector_kernel_sumPfS_i,@"STO_CUDA_ENTRY STV_DEFAULT"
_Z26rms_norm_vector_kernel_sumPfS_i:
.text._Z26rms_norm_vector_kernel_sumPfS_i:
[----:B------:R-:W-:Y:S01]  /*0000*/  LDC R1, c[0x0][0x37c] ;  /* 0x0000df00ff017b82 */ /* 0x000fe20000000800 */
[----:B------:R-:W0:Y:S01]  /*0010*/  S2R R3, SR_TID.X ;  /* 0x0000000000037919 */ /* 0x000e220000002100 */
[----:B------:R-:W1:Y:S06]  /*0020*/  LDCU UR4, c[0x0][0x360] ;  /* 0x00006c00ff0477ac */ /* 0x000e6c0008000800 */
[----:B------:R-:W2:Y:S01]  /*0030*/  LDC R4, c[0x0][0x370] ;  /* 0x0000dc00ff047b82 */ /* 0x000ea20000000800 */
[----:B------:R-:W-:Y:S01]  /*0040*/  BSSY.RECONVERGENT B0, `(.L_x_5) ;  /* 0x0000046000007945 */ /* 0x000fe20003800200 */
[----:B------:R-:W0:Y:S01]  /*0050*/  S2R R0, SR_CTAID.X ;  /* 0x0000000000007919 */ /* 0x000e220000002500 */
[----:B------:R-:W3:Y:S01]  /*0060*/  LDCU UR5, c[0x0][0x390] ;  /* 0x00007200ff0577ac */ /* 0x000ee20008000800 */
[----:B------:R-:W-:Y:S01]  /*0070*/  IMAD.MOV.U32 R6, RZ, RZ, RZ ;  /* 0x000000ffff067224 */ /* 0x000fe200078e00ff */
[----:B------:R-:W4:Y:S01]  /*0080*/  LDCU.64 UR6, c[0x0][0x358] ;  /* 0x00006b00ff0677ac */ /* 0x000f220008000a00 */
[----:B-1----:R-:W-:-:S02]  /*0090*/  IMAD.U32 R2, RZ, RZ, UR4 ;  /* 0x00000004ff027e24 */ /* 0x002fc4000f8e00ff */
[----:B--2---:R-:W-:Y:S02]  /*00a0*/  IMAD R4, R4, UR4, RZ ;  /* 0x0000000404047c24 */ /* 0x004fe4000f8e02ff */
[----:B0-----:R-:W-:-:S05]  /*00b0*/  IMAD R5, R0, UR4, R3 ;  /* 0x0000000400057c24 */ /* 0x001fca000f8e0203 */
[----:B---3--:R-:W-:-:S13]  /*00c0*/  ISETP.GE.AND P0, PT, R5, UR5, PT ;  /* 0x0000000505007c0c */ /* 0x008fda000bf06270 */
[----:B----4-:R-:W-:Y:S05]  /*00d0*/  @P0 BRA `(.L_x_6) ;  /* 0x0000000000f00947 */ /* 0x010fea0003800000 */
[----:B------:R-:W0:Y:S01]  /*00e0*/  I2F.U32.RP R11, R4 ;  /* 0x00000004000b7306 */ /* 0x000e220000209000 */
[C---:B------:R-:W-:Y:S01]  /*00f0*/  IADD3 R8, PT, PT, R4.reuse, R5, RZ ;  /* 0x0000000504087210 */ /* 0x040fe20007ffe0ff */
[----:B------:R-:W-:Y:S01]  /*0100*/  IMAD.MOV R13, RZ, RZ, -R4 ;  /* 0x000000ffff0d7224 */ /* 0x000fe200078e0a04 */
[----:B------:R-:W-:Y:S01]  /*0110*/  ISETP.NE.U32.AND P2, PT, R4, RZ, PT ;  /* 0x000000ff0400720c */ /* 0x000fe20003f45070 */
[----:B------:R-:W-:Y:S01]  /*0120*/  BSSY.RECONVERGENT B1, `(.L_x_7) ;  /* 0x0000026000017945 */ /* 0x000fe20003800200 */
[C---:B------:R-:W-:Y:S02]  /*0130*/  ISETP.GE.AND P0, PT, R8.reuse, UR5, PT ;  /* 0x0000000508007c0c */ /* 0x040fe4000bf06270 */
[----:B------:R-:W-:Y:S02]  /*0140*/  VIMNMX R9, PT, PT, R8, UR5, !PT ;  /* 0x0000000508097c48 */ /* 0x000fe4000ffe0100 */
[----:B------:R-:W-:-:S04]  /*0150*/  SEL R10, RZ, 0x1, P0 ;  /* 0x00000001ff0a7807 */ /* 0x000fc80000000000 */
[----:B------:R-:W-:Y:S01]  /*0160*/  IADD3 R9, PT, PT, R9, -R8, -R10 ;  /* 0x8000000809097210 */ /* 0x000fe20007ffe80a */
[----:B0-----:R-:W0:Y:S02]  /*0170*/  MUFU.RCP R11, R11 ;  /* 0x0000000b000b7308 */ /* 0x001e240000001000 */
[----:B0-----:R-:W-:-:S06]  /*0180*/  IADD3 R6, PT, PT, R11, 0xffffffe, RZ ;  /* 0x0ffffffe0b067810 */ /* 0x001fcc0007ffe0ff */
[----:B------:R0:W1:Y:S02]  /*0190*/  F2I.FTZ.U32.TRUNC.NTZ R7, R6 ;  /* 0x0000000600077305 */ /* 0x000064000021f000 */
[----:B0-----:R-:W-:Y:S02]  /*01a0*/  IMAD.MOV.U32 R6, RZ, RZ, RZ ;  /* 0x000000ffff067224 */ /* 0x001fe400078e00ff */
[----:B-1----:R-:W-:-:S04]  /*01b0*/  IMAD R13, R13, R7, RZ ;  /* 0x000000070d0d7224 */ /* 0x002fc800078e02ff */
[----:B------:R-:W-:-:S06]  /*01c0*/  IMAD.HI.U32 R12, R7, R13, R6 ;  /* 0x0000000d070c7227 */ /* 0x000fcc00078e0006 */
[----:B------:R-:W-:-:S05]  /*01d0*/  IMAD.HI.U32 R7, R12, R9, RZ ;  /* 0x000000090c077227 */ /* 0x000fca00078e00ff */
[----:B------:R-:W-:-:S05]  /*01e0*/  IADD3 R6, PT, PT, -R7, RZ, RZ ;  /* 0x000000ff07067210 */ /* 0x000fca0007ffe1ff */
[----:B------:R-:W-:-:S05]  /*01f0*/  IMAD R9, R4, R6, R9 ;  /* 0x0000000604097224 */ /* 0x000fca00078e0209 */
[----:B------:R-:W-:-:S13]  /*0200*/  ISETP.GE.U32.AND P0, PT, R9, R4, PT ;  /* 0x000000040900720c */ /* 0x000fda0003f06070 */
[----:B------:R-:W-:Y:S01]  /*0210*/  @P0 IMAD.IADD R9, R9, 0x1, -R4 ;  /* 0x0000000109090824 */ /* 0x000fe200078e0a04 */
[----:B------:R-:W-:-:S04]  /*0220*/  @P0 IADD3 R7, PT, PT, R7, 0x1, RZ ;  /* 0x0000000107070810 */ /* 0x000fc80007ffe0ff */
[----:B------:R-:W-:-:S13]  /*0230*/  ISETP.GE.U32.AND P1, PT, R9, R4, PT ;  /* 0x000000040900720c */ /* 0x000fda0003f26070 */
[----:B------:R-:W-:Y:S01]  /*0240*/  @P1 VIADD R7, R7, 0x1 ;  /* 0x0000000107071836 */ /* 0x000fe20000000000 */
[----:B------:R-:W-:-:S04]  /*0250*/  @!P2 LOP3.LUT R7, RZ, R4, RZ, 0x33, !PT ;  /* 0x00000004ff07a212 */ /* 0x000fc800078e33ff */
[----:B------:R-:W-:-:S04]  /*0260*/  IADD3 R7, PT, PT, R10, R7, RZ ;  /* 0x000000070a077210 */ /* 0x000fc80007ffe0ff */
[C---:B------:R-:W-:Y:S02]  /*0270*/  LOP3.LUT R6, R7.reuse, 0x3, RZ, 0xc0, !PT ;  /* 0x0000000307067812 */ /* 0x040fe400078ec0ff */
[----:B------:R-:W-:Y:S02]  /*0280*/  ISETP.GE.U32.AND P1, PT, R7, 0x3, PT ;  /* 0x000000030700780c */ /* 0x000fe40003f26070 */
[----:B------:R-:W-:Y:S01]  /*0290*/  ISETP.NE.AND P0, PT, R6, 0x3, PT ;  /* 0x000000030600780c */ /* 0x000fe20003f05270 */
[----:B------:R-:W-:-:S12]  /*02a0*/  IMAD.MOV.U32 R6, RZ, RZ, RZ ;  /* 0x000000ffff067224 */ /* 0x000fd800078e00ff */
[----:B------:R-:W-:Y:S05]  /*02b0*/  @!P0 BRA `(.L_x_8) ;  /* 0x0000000000308947 */ /* 0x000fea0003800000 */
[----:B------:R-:W0:Y:S01]  /*02c0*/  LDC.64 R10, c[0x0][0x380] ;  /* 0x0000e000ff0a7b82 */ /* 0x000e220000000a00 */
[----:B------:R-:W-:-:S04]  /*02d0*/  IADD3 R6, PT, PT, R7, 0x1, RZ ;  /* 0x0000000107067810 */ /* 0x000fc80007ffe0ff */
[----:B------:R-:W-:Y:S01]  /*02e0*/  LOP3.LUT R7, R6, 0x3, RZ, 0xc0, !PT ;  /* 0x0000000306077812 */ /* 0x000fe200078ec0ff */
[----:B------:R-:W-:-:S03]  /*02f0*/  IMAD.MOV.U32 R6, RZ, RZ, RZ ;  /* 0x000000ffff067224 */ /* 0x000fc600078e00ff */
[----:B------:R-:W-:-:S07]  /*0300*/  IADD3 R7, PT, PT, -R7, RZ, RZ ;  /* 0x000000ff07077210 */ /* 0x000fce0007ffe1ff */
.L_x_9:
[----:B0-----:R-:W-:-:S06]  /*0310*/  IMAD.WIDE R8, R5, 0x4, R10 ;  /* 0x0000000405087825 */ /* 0x001fcc00078e020a */
[----:B------:R-:W2:Y:S01]  /*0320*/  LDG.E R9, desc[UR6][R8.64] ;  /* 0x0000000608097981 */ /* 0x000ea2000c1e1900 */
[----:B------:R-:W-:Y:S01]  /*0330*/  VIADD R7, R7, 0x1 ;  /* 0x0000000107077836 */ /* 0x000fe20000000000 */
[----:B------:R-:W-:-:S04]  /*0340*/  IADD3 R5, PT, PT, R4, R5, RZ ;  /* 0x0000000504057210 */ /* 0x000fc80007ffe0ff */
[----:B------:R-:W-:Y:S01]  /*0350*/  ISETP.NE.AND P0, PT, R7, RZ, PT ;  /* 0x000000ff0700720c */ /* 0x000fe20003f05270 */
[----:B--2---:R-:W-:-:S12]  /*0360*/  FFMA R6, R9, R9, R6 ;  /* 0x0000000909067223 */ /* 0x004fd80000000006 */
[----:B------:R-:W-:Y:S05]  /*0370*/  @P0 BRA `(.L_x_9) ;  /* 0xfffffffc00e40947 */ /* 0x000fea000383ffff */
.L_x_8:
[----:B------:R-:W-:Y:S05]  /*0380*/  BSYNC.RECONVERGENT B1 ;  /* 0x0000000000017941 */ /* 0x000fea0003800200 */
.L_x_7:
[----:B------:R-:W-:Y:S05]  /*0390*/  @!P1 BRA `(.L_x_6) ;  /* 0x0000000000409947 */ /* 0x000fea0003800000 */
.L_x_10:
[----:B------:R-:W0:Y:S02]  /*03a0*/  LDC.64 R8, c[0x0][0x380] ;  /* 0x0000e000ff087b82 */ /* 0x000e240000000a00 */
[----:B0-----:R-:W-:-:S04]  /*03b0*/  IMAD.WIDE R14, R5, 0x4, R8 ;  /* 0x00000004050e7825 */ /* 0x001fc800078e0208 */
[C---:B------:R-:W-:Y:S02]  /*03c0*/  IMAD.WIDE R8, R4.reuse, 0x4, R14 ;  /* 0x0000000404087825 */ /* 0x040fe400078e020e */
[----:B------:R-:W2:Y:S02]  /*03d0*/  LDG.E R15, desc[UR6][R14.64] ;  /* 0x000000060e0f7981 */ /* 0x000ea4000c1e1900 */
[C---:B------:R-:W-:Y:S02]  /*03e0*/  IMAD.WIDE R10, R4.reuse, 0x4, R8 ;  /* 0x00000004040a7825 */ /* 0x040fe400078e0208 */
[----:B------:R-:W3:Y:S02]  /*03f0*/  LDG.E R9, desc[UR6][R8.64] ;  /* 0x0000000608097981 */ /* 0x000ee4000c1e1900 */
[C---:B------:R-:W-:Y:S02]  /*0400*/  IMAD.WIDE R12, R4.reuse, 0x4, R10 ;  /* 0x00000004040c7825 */ /* 0x040fe400078e020a */
[----:B------:R-:W4:Y:S04]  /*0410*/  LDG.E R11, desc[UR6][R10.64] ;  /* 0x000000060a0b7981 */ /* 0x000f28000c1e1900 */
[----:B------:R-:W5:Y:S01]  /*0420*/  LDG.E R13, desc[UR6][R12.64] ;  /* 0x000000060c0d7981 */ /* 0x000f62000c1e1900 */
[----:B------:R-:W-:-:S05]  /*0430*/  IMAD R5, R4, 0x4, R5 ;  /* 0x0000000404057824 */ /* 0x000fca00078e0205 */
[----:B------:R-:W-:Y:S01]  /*0440*/  ISETP.GE.AND P0, PT, R5, UR5, PT ;  /* 0x0000000505007c0c */ /* 0x000fe2000bf06270 */
[----:B--2---:R-:W-:-:S04]  /*0450*/  FFMA R6, R15, R15, R6 ;  /* 0x0000000f0f067223 */ /* 0x004fc80000000006 */
[----:B---3--:R-:W-:-:S04]  /*0460*/  FFMA R6, R9, R9, R6 ;  /* 0x0000000909067223 */ /* 0x008fc80000000006 */
[----:B----4-:R-:W-:-:S04]  /*0470*/  FFMA R6, R11, R11, R6 ;  /* 0x0000000b0b067223 */ /* 0x010fc80000000006 */
[----:B-----5:R-:W-:Y:S01]  /*0480*/  FFMA R6, R13, R13, R6 ;  /* 0x0000000d0d067223 */ /* 0x020fe20000000006 */
[----:B------:R-:W-:Y:S06]  /*0490*/  @!P0 BRA `(.L_x_10) ;  /* 0xfffffffc00c08947 */ /* 0x000fec000383ffff */
.L_x_6:
[----:B------:R-:W-:Y:S05]  /*04a0*/  BSYNC.RECONVERGENT B0 ;  /* 0x0000000000007941 */ /* 0x000fea0003800200 */
.L_x_5:
[----:B------:R-:W0:Y:S01]  /*04b0*/  S2UR UR5, SR_CgaCtaId ;  /* 0x00000000000579c3 */ /* 0x000e220000008800 */
[----:B------:R-:W-:Y:S01]  /*04c0*/  UMOV UR4, 0x400 ;  /* 0x0000040000047882 */ /* 0x000fe20000000000 */
[----:B------:R-:W-:Y:S02]  /*04d0*/  ISETP.GE.U32.AND P1, PT, R2, 0x2, PT ;  /* 0x000000020200780c */ /* 0x000fe40003f26070 */
[----:B------:R-:W-:Y:S01]  /*04e0*/  ISETP.NE.AND P0, PT, R3, RZ, PT ;  /* 0x000000ff0300720c */ /* 0x000fe20003f05270 */
[----:B0-----:R-:W-:-:S06]  /*04f0*/  ULEA UR4, UR5, UR4, 0x18 ;  /* 0x0000000405047291 */ /* 0x001fcc000f8ec0ff */
[----:B------:R-:W-:-:S05]  /*0500*/  LEA R5, R3, UR4, 0x2 ;  /* 0x0000000403057c11 */ /* 0x000fca000f8e10ff */
[----:B------:R0:W-:Y:S01]  /*0510*/  STS [R5], R6 ;  /* 0x0000000605007388 */ /* 0x0001e20000000800 */
[----:B------:R-:W-:Y:S06]  /*0520*/  BAR.SYNC.DEFER_BLOCKING 0x0 ;  /* 0x0000000000007b1d */ /* 0x000fec0000010000 */
[----:B------:R-:W-:Y:S05]  /*0530*/  @!P1 BRA `(.L_x_11) ;  /* 0x00000000002c9947 */ /* 0x000fea0003800000 */
.L_x_12:
[----:B------:R-:W-:-:S04]  /*0540*/  SHF.R.U32.HI R8, RZ, 0x1, R2 ;  /* 0x00000001ff087819 */ /* 0x000fc80000011602 */
[----:B------:R-:W-:-:S13]  /*0550*/  ISETP.GE.U32.AND P1, PT, R3, R8, PT ;  /* 0x000000080300720c */ /* 0x000fda0003f26070 */
[----:B------:R-:W-:Y:S01]  /*0560*/  @!P1 LEA R4, R8, R5, 0x2 ;  /* 0x0000000508049211 */ /* 0x000fe200078e10ff */
[----:B------:R-:W-:Y:S05]  /*0570*/  @!P1 LDS R7, [R5] ;  /* 0x0000000005079984 */ /* 0x000fea0000000800 */
[----:B------:R-:W0:Y:S02]  /*0580*/  @!P1 LDS R4, [R4] ;  /* 0x0000000004049984 */ /* 0x000e240000000800 */
[----:B0-----:R-:W-:-:S05]  /*0590*/  @!P1 FADD R6, R4, R7 ;  /* 0x0000000704069221 */ /* 0x001fca0000000000 */
[----:B------:R1:W-:Y:S01]  /*05a0*/  @!P1 STS [R5], R6 ;  /* 0x0000000605009388 */ /* 0x0003e20000000800 */
[----:B------:R-:W-:Y:S01]  /*05b0*/  BAR.SYNC.DEFER_BLOCKING 0x0 ;  /* 0x0000000000007b1d */ /* 0x000fe20000010000 */
[----:B------:R-:W-:Y:S01]  /*05c0*/  ISETP.GT.U32.AND P1, PT, R2, 0x3, PT ;  /* 0x000000030200780c */ /* 0x000fe20003f24070 */
[----:B------:R-:W-:-:S12]  /*05d0*/  IMAD.MOV.U32 R2, RZ, RZ, R8 ;  /* 0x000000ffff027224 */ /* 0x000fd800078e0008 */
[----:B-1----:R-:W-:Y:S05]  /*05e0*/  @P1 BRA `(.L_x_12) ;  /* 0xfffffffc00d41947 */ /* 0x002fea000383ffff */
.L_x_11:
[----:B------:R-:W-:Y:S05]  /*05f0*/  @P0 EXIT ;  /* 0x000000000000094d */ /* 0x000fea0003800000 */
[----:B------:R-:W1:Y:S01]  /*0600*/  S2UR UR5, SR_CgaCtaId ;  /* 0x00000000000579c3 */ /* 0x000e620000008800 */
[----:B------:R-:W-:-:S07]  /*0610*/  UMOV UR4, 0x400 ;  /* 0x0000040000047882 */ /* 0x000fce0000000000 */
[----:B------:R-:W2:Y:S01]  /*0620*/  LDC.64 R2, c[0x0][0x388] ;  /* 0x0000e200ff027b82 */ /* 0x000ea20000000a00 */
[----:B-1----:R-:W-:Y:S01]  /*0630*/  ULEA UR4, UR5, UR4, 0x18 ;  /* 0x0000000405047291 */ /* 0x002fe2000f8ec0ff */
[----:B--2---:R-:W-:-:S08]  /*0640*/  IMAD.WIDE.U32 R2, R0, 0x4, R2 ;  /* 0x0000000400027825 */ /* 0x004fd000078e0002 */
[----:B0-----:R-:W0:Y:S04]  /*0650*/  LDS R5, [UR4] ;  /* 0x00000004ff057984 */ /* 0x001e280008000800 */
[----:B0-----:R-:W-:Y:S01]  /*0660*/  STG.E desc[UR6][R2.64], R5 ;  /* 0x0000000502007986 */ /* 0x001fe2000c101906 */
[----:B------:R-:W-:Y:S05]  /*0670*/  EXIT ;  /* 0x000000000000794d */ /* 0x000fea0003800000 */
.L_x_13:
        /* <DEDUP_REMOVED lines=16> */
.L_x_15:


//--------------------- .nv.shared._Z32rms_norm_vector_kernel_normalizePfS_S_fi --------------------------
	.section	.nv.shared._Z32rms_norm_vector_kernel_normalizePfS_S_fi,"aw",@nobits
	.sectionflags	@""
	.align	16
	.zero		1024


//--------------------- .nv.shared.reserved.0     --------------------------
	.section	.nv.shared.reserved.0,"aw",@nobits
	.weak		__nv_reservedSMEM_offset_0_alias
	.size		__nv_reservedSMEM_offset_0_alias, 0, 64
	.other		__nv_reservedSMEM_offset_0_alias,@"STO_CUDA_RESERVED_SHARED STV_DEFAULT"
__nv_reservedSMEM_offset_0_alias:
	.zero		0
	.zero		64


//--------------------- .nv.shared._Z26rms_norm_vector_kernel_sumPfS_i --------------------------
	.section	.nv.shared._Z26rms_norm_vector_kernel_sumPfS_i,"aw",@nobits
	.sectionflags	@""
	.align	16
	.zero		1024


//--------------------- .nv.constant0._Z32rms_norm_vector_kernel_normalizePfS_S_fi --------------------------
	.section	.nv.constant0._Z32rms_norm_vector_kernel_normalizePfS_S_fi,"a",@progbits
	.sectionflags	@""
	.align	4
.nv.constant0._Z32rms_norm_vector_kernel_normalizePfS_S_fi:
	.zero		928


//--------------------- .nv.constant0._Z26rms_norm_vector_kernel_sumPfS_i --------------------------
	.section	.nv.constant0._Z26rms_norm_vector_kernel_sumPfS_i,"a",@progbits
	.sectionflags	@""
	.align	4
.nv.constant0._Z26rms_norm_vector_kernel_sumPfS_i:
	.zero		916


//--------------------- SYMBOLS --------------------------

	.type		.nv.reservedSmem.offset0,@object
	.size		.nv.reservedSmem.offset0,0x4
	.type		.nv.reservedSmem.cap,@object
	.size		.nv.reservedSmem.cap,0x4
